	.headerflags	@"EF_CUDA_TEXMODE_UNIFIED EF_CUDA_64BIT_ADDRESS EF_CUDA_ACCELERATORS EF_CUDA_SM90 EF_CUDA_VIRTUAL_SM(EF_CUDA_SM90)"
	.elftype	@"ET_EXEC"


//--------------------- .nv.info                  --------------------------
	.section	.nv.info,"",@"SHT_CUDA_INFO"
	.align	4


	//----- nvinfo : EIATTR_REGCOUNT
	.align		4
        /*0000*/ 	.byte	0x04, 0x2f
        /*0002*/ 	.short	(.L_1 - .L_0)
	.align		4
.L_0:
        /*0004*/ 	.word	index@(triton_poi_fused_convolution_relu_11)
        /*0008*/ 	.word	0x0000000c


	//----- nvinfo : EIATTR_MIN_STACK_SIZE
	.align		4
.L_1:
        /*000c*/ 	.byte	0x04, 0x12
        /*000e*/ 	.short	(.L_3 - .L_2)
	.align		4
.L_2:
        /*0010*/ 	.word	index@(triton_poi_fused_convolution_relu_11)
        /*0014*/ 	.word	0x00000000


	//----- nvinfo : EIATTR_FRAME_SIZE
	.align		4
.L_3:
        /*0018*/ 	.byte	0x04, 0x11
        /*001a*/ 	.short	(.L_5 - .L_4)
	.align		4
.L_4:
        /*001c*/ 	.word	index@(triton_poi_fused_convolution_relu_11)
        /*0020*/ 	.word	0x00000000


	//----- nvinfo : EIATTR_MIN_STACK_SIZE
	.align		4
.L_5:
        /*0024*/ 	.byte	0x04, 0x12
        /*0026*/ 	.short	(.L_7 - .L_6)
	.align		4
.L_6:
        /*0028*/ 	.word	index@(triton_poi_fused_convolution_relu_11)
        /*002c*/ 	.word	0x00000000
.L_7:


//--------------------- .nv.info.triton_poi_fused_convolution_relu_11 --------------------------
	.section	.nv.info.triton_poi_fused_convolution_relu_11,"",@"SHT_CUDA_INFO"
	.sectionflags	@""
	.align	4


	//----- nvinfo : EIATTR_CUDA_API_VERSION
	.align		4
        /*0000*/ 	.byte	0x04, 0x37
        /*0002*/ 	.short	(.L_9 - .L_8)
.L_8:
        /*0004*/ 	.word	0x0000007c


	//----- nvinfo : EIATTR_KPARAM_INFO
	.align		4
.L_9:
        /*0008*/ 	.byte	0x04, 0x17
        /*000a*/ 	.short	(.L_11 - .L_10)
.L_10:
        /*000c*/ 	.word	0x00000000
        /*0010*/ 	.short	0x0002
        /*0012*/ 	.short	0x0010
        /*0014*/ 	.byte	0x00, 0xf0, 0x11, 0x00


	//----- nvinfo : EIATTR_KPARAM_INFO
	.align		4
.L_11:
        /*0018*/ 	.byte	0x04, 0x17
        /*001a*/ 	.short	(.L_13 - .L_12)
.L_12:
        /*001c*/ 	.word	0x00000000
        /*0020*/ 	.short	0x0001
        /*0022*/ 	.short	0x0008
        /*0024*/ 	.byte	0x00, 0xf4, 0x21, 0x00


	//----- nvinfo : EIATTR_KPARAM_INFO
	.align		4
.L_13:
        /*0028*/ 	.byte	0x04, 0x17
        /*002a*/ 	.short	(.L_15 - .L_14)
.L_14:
        /*002c*/ 	.word	0x00000000
        /*0030*/ 	.short	0x0000
        /*0032*/ 	.short	0x0000
        /*0034*/ 	.byte	0x00, 0xf4, 0x21, 0x00


	//----- nvinfo : EIATTR_SPARSE_MMA_MASK
	.align		4
.L_15:
        /*0038*/ 	.byte	0x03, 0x50
        /*003a*/ 	.short	0x0000


	//----- nvinfo : EIATTR_MAXREG_COUNT
	.align		4
        /*003c*/ 	.byte	0x03, 0x1b
        /*003e*/ 	.short	0x00ff


	//----- nvinfo : EIATTR_EXIT_INSTR_OFFSETS
	.align		4
        /*0040*/ 	.byte	0x04, 0x1c
        /*0042*/ 	.short	(.L_17 - .L_16)


	//   ....[0]....
.L_16:
        /*0044*/ 	.word	0x000001b0


	//   ....[1]....
        /*0048*/ 	.word	0x000001d0


	//----- nvinfo : EIATTR_REQNTID
	.align		4
.L_17:
        /*004c*/ 	.byte	0x04, 0x10
        /*004e*/ 	.short	(.L_19 - .L_18)
.L_18:
        /*0050*/ 	.word	0x00000100
        /*0054*/ 	.word	0x00000001
        /*0058*/ 	.word	0x00000001


	//----- nvinfo : EIATTR_CBANK_PARAM_SIZE
	.align		4
.L_19:
        /*005c*/ 	.byte	0x03, 0x19
        /*005e*/ 	.short	0x0014


	//----- nvinfo : EIATTR_PARAM_CBANK
	.align		4
        /*0060*/ 	.byte	0x04, 0x0a
        /*0062*/ 	.short	(.L_21 - .L_20)
	.align		4
.L_20:
        /*0064*/ 	.word	index@(.nv.constant0.triton_poi_fused_convolution_relu_11)
        /*0068*/ 	.short	0x0210
        /*006a*/ 	.short	0x0014


	//----- nvinfo : EIATTR_SW_WAR
	.align		4
.L_21:
        /*006c*/ 	.byte	0x04, 0x36
        /*006e*/ 	.short	(.L_23 - .L_22)
.L_22:
        /*0070*/ 	.word	0x00000008
.L_23:


//--------------------- .nv.callgraph             --------------------------
	.section	.nv.callgraph,"",@"SHT_CUDA_CALLGRAPH"
	.align	4
	.sectionentsize	8
	.align		4
        /*0000*/ 	.word	0x00000000
	.align		4
        /*0004*/ 	.word	0xffffffff
	.align		4
        /*0008*/ 	.word	0x00000000
	.align		4
        /*000c*/ 	.word	0xfffffffe
	.align		4
        /*0010*/ 	.word	0x00000000
	.align		4
        /*0014*/ 	.word	0xfffffffd
	.align		4
        /*0018*/ 	.word	0x00000000
	.align		4
        /*001c*/ 	.word	0xfffffffc


//--------------------- .text.triton_poi_fused_convolution_relu_11 --------------------------
	.section	.text.triton_poi_fused_convolution_relu_11,"ax",@progbits
	.align	128
        .global         triton_poi_fused_convolution_relu_11
        .type           triton_poi_fused_convolution_relu_11,@function
        .size           triton_poi_fused_convolution_relu_11,(.L_x_1 - triton_poi_fused_convolution_relu_11)
        .other          triton_poi_fused_convolution_relu_11,@"STO_CUDA_ENTRY STV_DEFAULT"
triton_poi_fused_convolution_relu_11:
.text.triton_poi_fused_convolution_relu_11:
[----:B------:R-:W0:Y:S02]  /*0000*/  LDC R1, c[0x0][0x28] ;  /* 0x00000a00ff017b82 */ /* 0x000e240000000800 */
[----:B------:R-:W1:Y:S01]  /*0010*/  S2R R0, SR_TID.X ;  /* 0x0000000000007919 */ /* 0x000e620000002100 */
[----:B------:R-:W2:Y:S01]  /*0020*/  LDC.64 R2, c[0x0][0x210] ;  /* 0x00008400ff027b82 */ /* 0x000ea20000000a00 */
[----:B------:R-:W-:Y:S01]  /*0030*/  ULDC.64 UR4, c[0x0][0x208] ;  /* 0x0000820000047ab9 */ /* 0x000fe20000000a00 */
[----:B------:R-:W3:Y:S06]  /*0040*/  S2R R7, SR_CTAID.X ;  /* 0x0000000000077919 */ /* 0x000eec0000002500 */
[----:B------:R-:W4:Y:S01]  /*0050*/  LDC.64 R4, c[0x0][0x218] ;  /* 0x00008600ff047b82 */ /* 0x000f220000000a00 */
[----:B-1----:R-:W-:Y:S01]  /*0060*/  IMAD.SHL.U32 R0, R0, 0x2, RZ ;  /* 0x0000000200007824 */ /* 0x002fe200078e00ff */
[----:B---3--:R-:W-:-:S04]  /*0070*/  SHF.R.S32.HI R6, RZ, 0x16, R7 ;  /* 0x00000016ff067819 */ /* 0x008fc80000011407 */
[----:B------:R-:W-:-:S05]  /*0080*/  LOP3.LUT R0, R0, 0x1fe, RZ, 0xc0, !PT ;  /* 0x000001fe00007812 */ /* 0x000fca00078ec0ff */
[----:B------:R-:W-:Y:S01]  /*0090*/  IMAD R7, R7, 0x200, R0 ;  /* 0x0000020007077824 */ /* 0x000fe200078e0200 */
[----:B------:R-:W-:-:S03]  /*00a0*/  SGXT R0, R6, 0x1 ;  /* 0x000000010600781a */ /* 0x000fc60000000200 */
[C---:B--2---:R-:W-:Y:S01]  /*00b0*/  IMAD.WIDE R2, R7.reuse, 0x4, R2 ;  /* 0x0000000407027825 */ /* 0x044fe200078e0202 */
[----:B------:R-:W-:Y:S02]  /*00c0*/  LEA.HI R0, R0, R7, RZ, 0x7 ;  /* 0x0000000700007211 */ /* 0x000fe400078f38ff */
[----:B------:R-:W-:Y:S02]  /*00d0*/  ISETP.GE.AND P2, PT, R7, 0x861200, PT ;  /* 0x008612000700780c */ /* 0x000fe40003f46270 */
[----:B------:R-:W-:-:S05]  /*00e0*/  LOP3.LUT R0, R0, 0xffffff80, RZ, 0xc0, !PT ;  /* 0xffffff8000007812 */ /* 0x000fca00078ec0ff */
[----:B------:R-:W-:Y:S01]  /*00f0*/  IMAD.IADD R9, R7, 0x1, -R0 ;  /* 0x0000000107097824 */ /* 0x000fe200078e0a00 */
[----:B------:R-:W-:-:S03]  /*0100*/  CS2R R6, SRZ ;  /* 0x0000000000067805 */ /* 0x000fc6000001ff00 */
[----:B----4-:R-:W-:Y:S01]  /*0110*/  IMAD.WIDE R4, R9, 0x4, R4 ;  /* 0x0000000409047825 */ /* 0x010fe200078e0204 */
[----:B------:R-:W-:Y:S02]  /*0120*/  CS2R R8, SRZ ;  /* 0x0000000000087805 */ /* 0x000fe4000001ff00 */
[----:B------:R-:W2:Y:S04]  /*0130*/  @!P2 LDG.E.64 R6, desc[UR4][R2.64] ;  /* 0x000000040206a981 */ /* 0x000ea8000c1e1b00 */
[----:B------:R-:W2:Y:S02]  /*0140*/  @!P2 LDG.E.EL.64 R8, desc[UR4][R4.64] ;  /* 0x000000040408a981 */ /* 0x000ea4000c2e1b00 */
[----:B--2---:R-:W-:Y:S01]  /*0150*/  FSETP.GEU.AND P0, PT, R6, -R8, PT ;  /* 0x800000080600720b */ /* 0x004fe20003f0e000 */
[----:B------:R-:W-:Y:S01]  /*0160*/  FADD R6, R8, R6 ;  /* 0x0000000608067221 */ /* 0x000fe20000000000 */
[----:B------:R-:W-:Y:S01]  /*0170*/  FADD R0, R9, R7 ;  /* 0x0000000709007221 */ /* 0x000fe20000000000 */
[----:B------:R-:W-:-:S03]  /*0180*/  FSETP.GEU.AND P1, PT, R7, -R9, PT ;  /* 0x800000090700720b */ /* 0x000fc60003f2e000 */
[----:B------:R-:W-:Y:S02]  /*0190*/  FSEL R6, R6, RZ, P0 ;  /* 0x000000ff06067208 */ /* 0x000fe40000000000 */
[----:B------:R-:W-:Y:S01]  /*01a0*/  FSEL R7, R0, RZ, P1 ;  /* 0x000000ff00077208 */ /* 0x000fe20000800000 */
[----:B------:R-:W-:Y:S07]  /*01b0*/  @P2 EXIT ;  /* 0x000000000000294d */ /* 0x000fee0003800000 */
[----:B------:R-:W-:Y:S01]  /*01c0*/  STG.E.64 desc[UR4][R2.64], R6 ;  /* 0x0000000602007986 */ /* 0x000fe2000c101b04 */
[----:B------:R-:W-:Y:S05]  /*01d0*/  EXIT ;  /* 0x000000000000794d */ /* 0x000fea0003800000 */
.L_x_0:
[----:B------:R-:W-:-:S00]  /*01e0*/  BRA `(.L_x_0) ;  /* 0xfffffffc00fc7947 */ /* 0x000fc0000383ffff */
[----:B------:R-:W-:-:S00]  /*01f0*/  NOP ;  /* 0x0000000000007918 */ /* 0x000fc00000000000 */
        /* <DEDUP_REMOVED lines=8> */
.L_x_1:


//--------------------- .nv.constant0.triton_poi_fused_convolution_relu_11 --------------------------
	.section	.nv.constant0.triton_poi_fused_convolution_relu_11,"a",@progbits
	.sectionflags	@""
	.align	4
.nv.constant0.triton_poi_fused_convolution_relu_11:
	.zero		548
